//
// Generated by NVIDIA NVVM Compiler
//
// Compiler Build ID: CL-36424714
// Cuda compilation tools, release 13.0, V13.0.88
// Based on NVVM 20.0.0
//

.version 9.0
.target sm_100
.address_size 64

	// .globl	orteaf_fill_strided_f32

.visible .entry orteaf_fill_strided_f32(
	.param .u64 .ptr .align 1 orteaf_fill_strided_f32_param_0,
	.param .u32 orteaf_fill_strided_f32_param_1,
	.param .u32 orteaf_fill_strided_f32_param_2,
	.param .f32 orteaf_fill_strided_f32_param_3,
	.param .align 4 .b8 orteaf_fill_strided_f32_param_4[68]
)
{
	.local .align 4 .b8 	__local_depot0[68];
	.reg .b64 	%SP;
	.reg .b64 	%SPL;
	.reg .pred 	%p<5>;
	.reg .b32 	%r<34>;
	.reg .b32 	%f<2>;
	.reg .b64 	%rd<17>;

	mov.u64 	%SPL, __local_depot0;
	ld.param.u32 	%r32, [orteaf_fill_strided_f32_param_4];
	ld.param.u64 	%rd7, [orteaf_fill_strided_f32_param_0];
	ld.param.u32 	%r25, [orteaf_fill_strided_f32_param_4+64];
	ld.param.u32 	%r24, [orteaf_fill_strided_f32_param_4+60];
	ld.param.u32 	%r23, [orteaf_fill_strided_f32_param_4+56];
	ld.param.u32 	%r22, [orteaf_fill_strided_f32_param_4+52];
	ld.param.u32 	%r21, [orteaf_fill_strided_f32_param_4+48];
	ld.param.u32 	%r20, [orteaf_fill_strided_f32_param_4+44];
	ld.param.u32 	%r19, [orteaf_fill_strided_f32_param_4+40];
	ld.param.u32 	%r18, [orteaf_fill_strided_f32_param_4+36];
	ld.param.u32 	%r17, [orteaf_fill_strided_f32_param_4+32];
	ld.param.u32 	%r16, [orteaf_fill_strided_f32_param_4+28];
	ld.param.u32 	%r15, [orteaf_fill_strided_f32_param_4+24];
	ld.param.u32 	%r14, [orteaf_fill_strided_f32_param_4+20];
	ld.param.u32 	%r13, [orteaf_fill_strided_f32_param_4+16];
	ld.param.u32 	%r12, [orteaf_fill_strided_f32_param_4+12];
	ld.param.u32 	%r11, [orteaf_fill_strided_f32_param_4+8];
	ld.param.u32 	%r10, [orteaf_fill_strided_f32_param_4+4];
	ld.param.u32 	%r8, [orteaf_fill_strided_f32_param_1];
	ld.param.u32 	%r26, [orteaf_fill_strided_f32_param_2];
	ld.param.f32 	%f1, [orteaf_fill_strided_f32_param_3];
	add.u64 	%rd1, %SPL, 0;
	st.local.u32 	[%rd1+4], %r10;
	st.local.u32 	[%rd1+8], %r11;
	st.local.u32 	[%rd1+12], %r12;
	st.local.u32 	[%rd1+16], %r13;
	st.local.u32 	[%rd1+20], %r14;
	st.local.u32 	[%rd1+24], %r15;
	st.local.u32 	[%rd1+28], %r16;
	st.local.u32 	[%rd1+32], %r17;
	st.local.u32 	[%rd1+36], %r18;
	st.local.u32 	[%rd1+40], %r19;
	st.local.u32 	[%rd1+44], %r20;
	st.local.u32 	[%rd1+48], %r21;
	st.local.u32 	[%rd1+52], %r22;
	st.local.u32 	[%rd1+56], %r23;
	st.local.u32 	[%rd1+60], %r24;
	st.local.u32 	[%rd1+64], %r25;
	mov.u32 	%r27, %ctaid.x;
	mov.u32 	%r28, %ntid.x;
	mov.u32 	%r29, %tid.x;
	mad.lo.s32 	%r33, %r27, %r28, %r29;
	setp.ge.u32 	%p1, %r33, %r26;
	@%p1 bra 	$L__BB0_5;
	cvt.u64.u32 	%rd16, %r8;
	setp.eq.s32 	%p2, %r32, 0;
	@%p2 bra 	$L__BB0_4;
$L__BB0_2:
	add.s32 	%r32, %r32, -1;
	mul.wide.u32 	%rd9, %r32, 4;
	add.s64 	%rd4, %rd1, %rd9;
	ld.local.u32 	%r6, [%rd4+4];
	setp.eq.s32 	%p3, %r6, 0;
	@%p3 bra 	$L__BB0_5;
	div.u32 	%r7, %r33, %r6;
	mul.lo.s32 	%r30, %r7, %r6;
	sub.s32 	%r31, %r33, %r30;
	cvt.u64.u32 	%rd10, %r31;
	ld.local.s32 	%rd11, [%rd4+36];
	mad.lo.s64 	%rd16, %rd11, %rd10, %rd16;
	setp.ne.s32 	%p4, %r32, 0;
	mov.u32 	%r33, %r7;
	@%p4 bra 	$L__BB0_2;
$L__BB0_4:
	cvta.to.global.u64 	%rd12, %rd7;
	shl.b64 	%rd13, %rd16, 2;
	add.s64 	%rd14, %rd12, %rd13;
	st.global.f32 	[%rd14], %f1;
$L__BB0_5:
	ret;

}


// ===== COMPILED SASS (sm_100) =====

	.target	sm_100

	.elftype	@"ET_EXEC"


//--------------------- .note.nv.tkinfo           --------------------------
	.section	.note.nv.tkinfo,"",@"SHT_NOTE"
	.sectionflags	@"SHF_NOTE_NV_TKINFO"
	.tkinfo
        /*0018*/ 	.word	0x00000002
        /*0030*/ 	.string	""
        /*0030*/ 	.string	"ptxas"
        /*0030*/ 	.string	"Cuda compilation tools, release 13.0, V13.0.88"
        /*0030*/ 	.string	"Build cuda_13.0.r13.0/compiler.36424714_0"
        /*0030*/ 	.string	"-arch sm_100 -m 64 "



//--------------------- .note.nv.cuinfo           --------------------------
	.section	.note.nv.cuinfo,"",@"SHT_NOTE"
	.sectionflags	@"SHF_NOTE_NV_CUINFO"
        /*0018*/ 	.short	0x0002
        /*001a*/ 	.short	0x0064
        /*001c*/ 	.short	0x0082
	.zero		2


//--------------------- .nv.info                  --------------------------
	.section	.nv.info,"",@"SHT_CUDA_INFO"
	.align	4


	//----- nvinfo : EIATTR_REGCOUNT
	.align		4
        /*0000*/ 	.byte	0x04, 0x2f
        /*0002*/ 	.short	(.L_1 - .L_0)
	.align		4
.L_0:
        /*0004*/ 	.word	index@(orteaf_fill_strided_f32)
        /*0008*/ 	.word	0x0000000c


	//----- nvinfo : EIATTR_FRAME_SIZE
	.align		4
.L_1:
        /*000c*/ 	.byte	0x04, 0x11
        /*000e*/ 	.short	(.L_3 - .L_2)
	.align		4
.L_2:
        /*0010*/ 	.word	index@(orteaf_fill_strided_f32)
        /*0014*/ 	.word	0x00000000


	//----- nvinfo : EIATTR_MIN_STACK_SIZE
	.align		4
.L_3:
        /*0018*/ 	.byte	0x04, 0x12
        /*001a*/ 	.short	(.L_5 - .L_4)
	.align		4
.L_4:
        /*001c*/ 	.word	index@(orteaf_fill_strided_f32)
        /*0020*/ 	.word	0x00000000
.L_5:


//--------------------- .nv.compat                --------------------------
	.section	.nv.compat,"",@"SHT_CUDA_COMPAT_INFO"
	.align	4
        /*0000*/ 	.byte	0x02, 0x09, 0x00, 0x00, 0x02, 0x02, 0x01, 0x00, 0x02, 0x05, 0x05, 0x00, 0x03, 0x07, 0x01, 0x01
        /*0010*/ 	.byte	0x02, 0x03, 0x00, 0x00, 0x02, 0x06, 0x01, 0x00, 0x04, 0x0b, 0x08, 0x00, 0x09, 0x00, 0x00, 0x00
        /*0020*/ 	.byte	0x00, 0x00, 0x00, 0x00


//--------------------- .nv.info.orteaf_fill_strided_f32 --------------------------
	.section	.nv.info.orteaf_fill_strided_f32,"",@"SHT_CUDA_INFO"
	.sectionflags	@""
	.align	4


	//----- nvinfo : EIATTR_CUDA_API_VERSION
	.align		4
        /*0000*/ 	.byte	0x04, 0x37
        /*0002*/ 	.short	(.L_7 - .L_6)
.L_6:
        /*0004*/ 	.word	0x00000082


	//----- nvinfo : EIATTR_KPARAM_INFO
	.align		4
.L_7:
        /*0008*/ 	.byte	0x04, 0x17
        /*000a*/ 	.short	(.L_9 - .L_8)
.L_8:
        /*000c*/ 	.word	0x00000000
        /*0010*/ 	.short	0x0004
        /*0012*/ 	.short	0x0014
        /*0014*/ 	.byte	0x00, 0xf0, 0x11, 0x01


	//----- nvinfo : EIATTR_KPARAM_INFO
	.align		4
.L_9:
        /*0018*/ 	.byte	0x04, 0x17
        /*001a*/ 	.short	(.L_11 - .L_10)
.L_10:
        /*001c*/ 	.word	0x00000000
        /*0020*/ 	.short	0x0003
        /*0022*/ 	.short	0x0010
        /*0024*/ 	.byte	0x00, 0xf0, 0x11, 0x00


	//----- nvinfo : EIATTR_KPARAM_INFO
	.align		4
.L_11:
        /*0028*/ 	.byte	0x04, 0x17
        /*002a*/ 	.short	(.L_13 - .L_12)
.L_12:
        /*002c*/ 	.word	0x00000000
        /*0030*/ 	.short	0x0002
        /*0032*/ 	.short	0x000c
        /*0034*/ 	.byte	0x00, 0xf0, 0x11, 0x00


	//----- nvinfo : EIATTR_KPARAM_INFO
	.align		4
.L_13:
        /*0038*/ 	.byte	0x04, 0x17
        /*003a*/ 	.short	(.L_15 - .L_14)
.L_14:
        /*003c*/ 	.word	0x00000000
        /*0040*/ 	.short	0x0001
        /*0042*/ 	.short	0x0008
        /*0044*/ 	.byte	0x00, 0xf0, 0x11, 0x00


	//----- nvinfo : EIATTR_KPARAM_INFO
	.align		4
.L_15:
        /*0048*/ 	.byte	0x04, 0x17
        /*004a*/ 	.short	(.L_17 - .L_16)
.L_16:
        /*004c*/ 	.word	0x00000000
        /*0050*/ 	.short	0x0000
        /*0052*/ 	.short	0x0000
        /*0054*/ 	.byte	0x00, 0xf5, 0x21, 0x00


	//----- nvinfo : EIATTR_SPARSE_MMA_MASK
	.align		4
.L_17:
        /*0058*/ 	.byte	0x03, 0x50
        /*005a*/ 	.short	0x0000


	//----- nvinfo : EIATTR_MAXREG_COUNT
	.align		4
        /*005c*/ 	.byte	0x03, 0x1b
        /*005e*/ 	.short	0x00ff


	//----- nvinfo : EIATTR_MERCURY_ISA_VERSION
	.align		4
        /*0060*/ 	.byte	0x03, 0x5f
        /*0062*/ 	.short	0x0101


	//----- nvinfo : EIATTR_VRC_CTA_INIT_COUNT
	.align		4
        /*0064*/ 	.byte	0x02, 0x4a
	.zero		1
	.zero		1


	//----- nvinfo : EIATTR_EXIT_INSTR_OFFSETS
	.align		4
        /*0068*/ 	.byte	0x04, 0x1c
        /*006a*/ 	.short	(.L_19 - .L_18)


	//   ....[0]....
.L_18:
        /*006c*/ 	.word	0x00000080


	//   ....[1]....
        /*0070*/ 	.word	0x00000370


	//   ....[2]....
        /*0074*/ 	.word	0x000007b0


	//----- nvinfo : EIATTR_CBANK_PARAM_SIZE
	.align		4
.L_19:
        /*0078*/ 	.byte	0x03, 0x19
        /*007a*/ 	.short	0x0058


	//----- nvinfo : EIATTR_PARAM_CBANK
	.align		4
        /*007c*/ 	.byte	0x04, 0x0a
        /*007e*/ 	.short	(.L_21 - .L_20)
	.align		4
.L_20:
        /*0080*/ 	.word	index@(.nv.constant0.orteaf_fill_strided_f32)
        /*0084*/ 	.short	0x0380
        /*0086*/ 	.short	0x0058


	//----- nvinfo : EIATTR_SW_WAR
	.align		4
.L_21:
        /*0088*/ 	.byte	0x04, 0x36
        /*008a*/ 	.short	(.L_23 - .L_22)
.L_22:
        /*008c*/ 	.word	0x00000008
.L_23:


//--------------------- .nv.callgraph             --------------------------
	.section	.nv.callgraph,"",@"SHT_CUDA_CALLGRAPH"
	.align	4
	.sectionentsize	8
	.align		4
        /*0000*/ 	.word	0x00000000
	.align		4
        /*0004*/ 	.word	0xffffffff
	.align		4
        /*0008*/ 	.word	0x00000000
	.align		4
        /*000c*/ 	.word	0xfffffffe
	.align		4
        /*0010*/ 	.word	0x00000000
	.align		4
        /*0014*/ 	.word	0xfffffffd
	.align		4
        /*0018*/ 	.word	0x00000000
	.align		4
        /*001c*/ 	.word	0xfffffffc


//--------------------- .text.orteaf_fill_strided_f32 --------------------------
	.section	.text.orteaf_fill_strided_f32,"ax",@progbits
	.align	128
        .global         orteaf_fill_strided_f32
        .type           orteaf_fill_strided_f32,@function
        .size           orteaf_fill_strided_f32,(.L_x_3 - orteaf_fill_strided_f32)
        .other          orteaf_fill_strided_f32,@"STO_CUDA_ENTRY STV_DEFAULT"
orteaf_fill_strided_f32:
.text.orteaf_fill_strided_f32:
[----:B------:R-:W-:Y:S01]  /*0000*/  LDC R1, c[0x0][0x37c] ;  /* 0x0000df00ff017b82 */ /* 0x000fe20000000800 */
[----:B------:R-:W0:Y:S07]  /*0010*/  S2R R3, SR_TID.X ;  /* 0x0000000000037919 */ /* 0x000e2e0000002100 */
[----:B------:R-:W0:Y:S01]  /*0020*/  S2UR UR4, SR_CTAID.X ;  /* 0x00000000000479c3 */ /* 0x000e220000002500 */
[----:B------:R-:W1:Y:S07]  /*0030*/  LDCU UR5, c[0x0][0x38c] ;  /* 0x00007180ff0577ac */ /* 0x000e6e0008000800 */
[----:B------:R-:W0:Y:S02]  /*0040*/  LDC R0, c[0x0][0x360] ;  /* 0x0000d800ff007b82 */ /* 0x000e240000000800 */
[----:B0-----:R-:W-:Y:S01]  /*0050*/  IMAD R0, R0, UR4, R3 ;  /* 0x0000000400007c24 */ /* 0x001fe2000f8e0203 */
[----:B------:R-:W0:Y:S04]  /*0060*/  LDCU UR4, c[0x0][0x394] ;  /* 0x00007280ff0477ac */ /* 0x000e280008000800 */
[----:B-1----:R-:W-:-:S13]  /*0070*/  ISETP.GE.U32.AND P0, PT, R0, UR5, PT ;  /* 0x0000000500007c0c */ /* 0x002fda000bf06070 */
[----:B0-----:R-:W-:Y:S05]  /*0080*/  @P0 EXIT ;  /* 0x000000000000094d */ /* 0x001fea0003800000 */
[----:B------:R-:W0:Y:S01]  /*0090*/  LDCU UR5, c[0x0][0x394] ;  /* 0x00007280ff0577ac */ /* 0x000e220008000800 */
[----:B------:R-:W-:Y:S01]  /*00a0*/  HFMA2 R9, -RZ, RZ, 0, 0 ;  /* 0x00000000ff097431 */ /* 0x000fe200000001ff */
[----:B------:R-:W1:Y:S01]  /*00b0*/  LDCU UR6, c[0x0][0x388] ;  /* 0x00007100ff0677ac */ /* 0x000e620008000800 */
[----:B------:R-:W2:Y:S01]  /*00c0*/  LDCU.64 UR10, c[0x0][0x358] ;  /* 0x00006b00ff0a77ac */ /* 0x000ea20008000a00 */
[----:B0-----:R-:W-:Y:S01]  /*00d0*/  UISETP.NE.AND UP0, UPT, UR5, URZ, UPT ;  /* 0x000000ff0500728c */ /* 0x001fe2000bf05270 */
[----:B-1----:R-:W-:-:S08]  /*00e0*/  MOV R6, UR6 ;  /* 0x0000000600067c02 */ /* 0x002fd00008000f00 */
[----:B--2---:R-:W-:Y:S05]  /*00f0*/  BRA.U !UP0, `(.L_x_0) ;  /* 0x0000000508987547 */ /* 0x004fea000b800000 */
.L_x_1:
[----:B------:R-:W-:-:S04]  /*0100*/  UIADD3 UR5, UPT, UPT, UR4, -0x1, URZ ;  /* 0xffffffff04057890 */ /* 0x000fc8000fffe0ff */
[----:B------:R-:W-:-:S04]  /*0110*/  USHF.L.U32 UR9, UR5, 0x2, URZ ;  /* 0x0000000205097899 */ /* 0x000fc800080006ff */
[----:B------:R-:W-:Y:S02]  /*0120*/  UISETP.EQ.AND UP0, UPT, UR9, URZ, UPT ;  /* 0x000000ff0900728c */ /* 0x000fe4000bf02270 */
[----:B------:R-:W-:Y:S02]  /*0130*/  UISETP.EQ.AND UP1, UPT, UR9, -0x4, UPT ;  /* 0xfffffffc0900788c */ /* 0x000fe4000bf22270 */
[----:B------:R-:W-:Y:S02]  /*0140*/  UISETP.EQ.AND UP2, UPT, UR9, 0x10, UPT ;  /* 0x000000100900788c */ /* 0x000fe4000bf42270 */
[----:B------:R-:W-:Y:S02]  /*0150*/  UP2UR UR7, UPR, URZ, 0x2 ;  /* 0x00000002ff077883 */ /* 0x000fe40008000000 */
[----:B------:R-:W-:Y:S02]  /*0160*/  UP2UR UR7, UPR, URZ, 0x1 ;  /* 0x00000001ff077883 */ /* 0x000fe40008000000 */
[----:B------:R-:W-:Y:S01]  /*0170*/  UISETP.EQ.AND UP1, UPT, UR9, 0xc, UPT ;  /* 0x0000000c0900788c */ /* 0x000fe2000bf22270 */
[----:B------:R-:W0:Y:S01]  /*0180*/  @UP0 LDCU UR6, c[0x0][0x398] ;  /* 0x00007300ff0607ac */ /* 0x000e220008000800 */
[----:B------:R-:W-:-:S02]  /*0190*/  UISETP.EQ.AND UP0, UPT, UR9, 0x4, UPT ;  /* 0x000000040900788c */ /* 0x000fc4000bf02270 */
[----:B------:R-:W-:Y:S02]  /*01a0*/  UISETP.EQ.AND UP3, UPT, UR9, 0x14, UPT ;  /* 0x000000140900788c */ /* 0x000fe4000bf62270 */
[----:B------:R-:W-:Y:S02]  /*01b0*/  UP2UR UR7, UPR, URZ, 0x1 ;  /* 0x00000001ff077883 */ /* 0x000fe40008000000 */
[----:B------:R-:W-:Y:S02]  /*01c0*/  UISETP.EQ.AND UP4, UPT, UR9, 0x18, UPT ;  /* 0x000000180900788c */ /* 0x000fe4000bf82270 */
[----:B------:R-:W-:Y:S02]  /*01d0*/  UISETP.EQ.AND UP5, UPT, UR9, 0x1c, UPT ;  /* 0x0000001c0900788c */ /* 0x000fe4000bfa2270 */
[----:B------:R-:W-:Y:S01]  /*01e0*/  UISETP.EQ.AND UP6, UPT, UR9, 0x20, UPT ;  /* 0x000000200900788c */ /* 0x000fe2000bfc2270 */
[----:B0-----:R-:W0:Y:S01]  /*01f0*/  @UP0 LDCU UR6, c[0x0][0x39c] ;  /* 0x00007380ff0607ac */ /* 0x001e220008000800 */
[----:B------:R-:W-:-:S11]  /*0200*/  UISETP.EQ.AND UP0, UPT, UR9, 0x8, UPT ;  /* 0x000000080900788c */ /* 0x000fd6000bf02270 */
[----:B0-----:R-:W0:Y:S02]  /*0210*/  @UP0 LDCU UR6, c[0x0][0x3a0] ;  /* 0x00007400ff0607ac */ /* 0x001e240008000800 */
[----:B0-----:R-:W0:Y:S02]  /*0220*/  @UP1 LDCU UR6, c[0x0][0x3a4] ;  /* 0x00007480ff0617ac */ /* 0x001e240008000800 */
[----:B0-----:R-:W0:Y:S02]  /*0230*/  @UP2 LDCU UR6, c[0x0][0x3a8] ;  /* 0x00007500ff0627ac */ /* 0x001e240008000800 */
[----:B0-----:R-:W0:Y:S02]  /*0240*/  @UP3 LDCU UR6, c[0x0][0x3ac] ;  /* 0x00007580ff0637ac */ /* 0x001e240008000800 */
[----:B0-----:R-:W0:Y:S02]  /*0250*/  @UP4 LDCU UR6, c[0x0][0x3b0] ;  /* 0x00007600ff0647ac */ /* 0x001e240008000800 */
[----:B0-----:R-:W0:Y:S02]  /*0260*/  @UP5 LDCU UR6, c[0x0][0x3b4] ;  /* 0x00007680ff0657ac */ /* 0x001e240008000800 */
[----:B0-----:R-:W0:Y:S01]  /*0270*/  @UP6 LDCU UR6, c[0x0][0x3b8] ;  /* 0x00007700ff0667ac */ /* 0x001e220008000800 */
[----:B------:R-:W-:-:S11]  /*0280*/  UISETP.EQ.AND UP6, UPT, UR9, 0x24, UPT ;  /* 0x000000240900788c */ /* 0x000fd6000bfc2270 */
        /* <DEDUP_REMOVED lines=12> */
[----:B0-----:R-:W0:Y:S02]  /*0350*/  @UP6 LDCU UR6, c[0x0][0x3d4] ;  /* 0x00007a80ff0667ac */ /* 0x001e240008000800 */
[----:B0-----:R-:W-:-:S13]  /*0360*/  ISETP.NE.AND P0, PT, RZ, UR6, PT ;  /* 0x00000006ff007c0c */ /* 0x001fda000bf05270 */
[----:B------:R-:W-:Y:S05]  /*0370*/  @!P0 EXIT ;  /* 0x000000000000894d */ /* 0x000fea0003800000 */
[----:B------:R-:W-:Y:S01]  /*0380*/  UISETP.EQ.AND UP6, UPT, UR9, -0x24, UPT ;  /* 0xffffffdc0900788c */ /* 0x000fe2000bfc2270 */
[----:B------:R-:W0:Y:S01]  /*0390*/  I2F.U32.RP R4, UR6 ;  /* 0x0000000600047d06 */ /* 0x000e220008209000 */
[----:B------:R-:W-:Y:S01]  /*03a0*/  UISETP.EQ.AND UP6, UPT, UR9, -0x20, UPT ;  /* 0xffffffe00900788c */ /* 0x000fe2000bfc2270 */
[----:B------:R-:W-:Y:S01]  /*03b0*/  IADD3 R5, PT, PT, RZ, -UR6, RZ ;  /* 0x80000006ff057c10 */ /* 0x000fe2000fffe0ff */
[----:B------:R-:W-:Y:S01]  /*03c0*/  UP2UR UR4, UPR, URZ, 0x10 ;  /* 0x00000010ff047883 */ /* 0x000fe20008000000 */
[----:B------:R-:W-:Y:S01]  /*03d0*/  ISETP.NE.U32.AND P2, PT, RZ, UR6, PT ;  /* 0x00000006ff007c0c */ /* 0x000fe2000bf45070 */
[----:B------:R-:W-:Y:S02]  /*03e0*/  UISETP.EQ.AND UP4, UPT, UR9, -0x4, UPT ;  /* 0xfffffffc0900788c */ /* 0x000fe4000bf82270 */
[----:B------:R-:W-:Y:S02]  /*03f0*/  UP2UR UR8, UPR, URZ, 0x20 ;  /* 0x00000020ff087883 */ /* 0x000fe40008000000 */
[----:B------:R-:W-:-:S03]  /*0400*/  UISETP.EQ.AND UP5, UPT, UR9, URZ, UPT ;  /* 0x000000ff0900728c */ /* 0x000fc6000bfa2270 */
[----:B------:R-:W1:Y:S01]  /*0410*/  @UP6 LDCU UR7, c[0x0][0x398] ;  /* 0x00007300ff0767ac */ /* 0x000e620008000800 */
[----:B0-----:R-:W0:Y:S01]  /*0420*/  MUFU.RCP R4, R4 ;  /* 0x0000000400047308 */ /* 0x001e220000001000 */
[----:B------:R-:W-:-:S11]  /*0430*/  UISETP.EQ.AND UP6, UPT, UR9, -0x1c, UPT ;  /* 0xffffffe40900788c */ /* 0x000fd6000bfc2270 */
[----:B-1----:R-:W1:Y:S01]  /*0440*/  @UP6 LDCU UR7, c[0x0][0x39c] ;  /* 0x00007380ff0767ac */ /* 0x002e620008000800 */
[----:B------:R-:W-:Y:S01]  /*0450*/  UISETP.EQ.AND UP6, UPT, UR9, -0x18, UPT ;  /* 0xffffffe80900788c */ /* 0x000fe2000bfc2270 */
[----:B0-----:R-:W-:-:S04]  /*0460*/  VIADD R2, R4, 0xffffffe ;  /* 0x0ffffffe04027836 */ /* 0x001fc80000000000 */
[----:B------:R0:W2:Y:S06]  /*0470*/  F2I.FTZ.U32.TRUNC.NTZ R3, R2 ;  /* 0x0000000200037305 */ /* 0x0000ac000021f000 */
[----:B-1----:R-:W1:Y:S01]  /*0480*/  @UP6 LDCU UR7, c[0x0][0x3a0] ;  /* 0x00007400ff0767ac */ /* 0x002e620008000800 */
[----:B0-----:R-:W-:Y:S01]  /*0490*/  IMAD.MOV.U32 R2, RZ, RZ, RZ ;  /* 0x000000ffff027224 */ /* 0x001fe200078e00ff */
[----:B------:R-:W-:Y:S01]  /*04a0*/  UISETP.EQ.AND UP6, UPT, UR9, -0x14, UPT ;  /* 0xffffffec0900788c */ /* 0x000fe2000bfc2270 */
[----:B--2---:R-:W-:-:S04]  /*04b0*/  IMAD R5, R5, R3, RZ ;  /* 0x0000000305057224 */ /* 0x004fc800078e02ff */
[----:B------:R-:W-:-:S06]  /*04c0*/  IMAD.HI.U32 R3, R3, R5, R2 ;  /* 0x0000000503037227 */ /* 0x000fcc00078e0002 */
[----:B-1----:R-:W0:Y:S01]  /*04d0*/  @UP6 LDCU UR7, c[0x0][0x3a4] ;  /* 0x00007480ff0767ac */ /* 0x002e220008000800 */
[----:B------:R-:W-:Y:S01]  /*04e0*/  IMAD.MOV.U32 R2, RZ, RZ, R6 ;  /* 0x000000ffff027224 */ /* 0x000fe200078e0006 */
[----:B------:R-:W-:Y:S01]  /*04f0*/  UISETP.EQ.AND UP6, UPT, UR9, -0x10, UPT ;  /* 0xfffffff00900788c */ /* 0x000fe2000bfc2270 */
[----:B------:R-:W-:-:S05]  /*0500*/  IMAD.HI.U32 R5, R3, R0, RZ ;  /* 0x0000000003057227 */ /* 0x000fca00078e00ff */
[----:B------:R-:W-:-:S05]  /*0510*/  IADD3 R3, PT, PT, -R5, RZ, RZ ;  /* 0x000000ff05037210 */ /* 0x000fca0007ffe1ff */
[----:B0-----:R-:W0:Y:S01]  /*0520*/  @UP6 LDCU UR7, c[0x0][0x3a8] ;  /* 0x00007500ff0767ac */ /* 0x001e220008000800 */
[----:B------:R-:W-:Y:S01]  /*0530*/  IMAD R3, R3, UR6, R0 ;  /* 0x0000000603037c24 */ /* 0x000fe2000f8e0200 */
[----:B------:R-:W-:-:S04]  /*0540*/  UISETP.EQ.AND UP6, UPT, UR9, -0xc, UPT ;  /* 0xfffffff40900788c */ /* 0x000fc8000bfc2270 */
[----:B------:R-:W-:-:S07]  /*0550*/  ISETP.GE.U32.AND P0, PT, R3, UR6, PT ;  /* 0x0000000603007c0c */ /* 0x000fce000bf06070 */
[----:B0-----:R-:W0:Y:S01]  /*0560*/  @UP6 LDCU UR7, c[0x0][0x3ac] ;  /* 0x00007580ff0767ac */ /* 0x001e220008000800 */
[----:B------:R-:W-:-:S05]  /*0570*/  UISETP.EQ.AND UP6, UPT, UR9, -0x8, UPT ;  /* 0xfffffff80900788c */ /* 0x000fca000bfc2270 */
[----:B------:R-:W-:Y:S01]  /*0580*/  @P0 VIADD R3, R3, -UR6 ;  /* 0x8000000603030c36 */ /* 0x000fe20008000000 */
[----:B------:R-:W-:-:S04]  /*0590*/  @P0 IADD3 R5, PT, PT, R5, 0x1, RZ ;  /* 0x0000000105050810 */ /* 0x000fc80007ffe0ff */
[----:B------:R-:W-:Y:S02]  /*05a0*/  ISETP.GE.U32.AND P1, PT, R3, UR6, PT ;  /* 0x0000000603007c0c */ /* 0x000fe4000bf26070 */
[----:B------:R-:W-:Y:S01]  /*05b0*/  MOV R3, R9 ;  /* 0x0000000900037202 */ /* 0x000fe20000000f00 */
[----:B0-----:R-:W0:Y:S01]  /*05c0*/  @UP6 LDCU UR7, c[0x0][0x3b0] ;  /* 0x00007600ff0767ac */ /* 0x001e220008000800 */
[----:B------:R-:W-:Y:S01]  /*05d0*/  UISETP.EQ.AND UP6, UPT, UR9, 0x4, UPT ;  /* 0x000000040900788c */ /* 0x000fe2000bfc2270 */
[----:B0-----:R-:W0:Y:S08]  /*05e0*/  @UP4 LDCU UR7, c[0x0][0x3b4] ;  /* 0x00007680ff0747ac */ /* 0x001e300008000800 */
[----:B------:R-:W-:Y:S01]  /*05f0*/  @P1 VIADD R5, R5, 0x1 ;  /* 0x0000000105051836 */ /* 0x000fe20000000000 */
[----:B------:R-:W-:Y:S01]  /*0600*/  @!P2 LOP3.LUT R5, RZ, UR6, RZ, 0x33, !PT ;  /* 0x00000006ff05ac12 */ /* 0x000fe2000f8e33ff */
[----:B0-----:R-:W0:Y:S03]  /*0610*/  @UP5 LDCU UR7, c[0x0][0x3b8] ;  /* 0x00007700ff0757ac */ /* 0x001e260008000800 */
[----:B------:R-:W-:Y:S01]  /*0620*/  IADD3 R7, PT, PT, -R5, RZ, RZ ;  /* 0x000000ff05077210 */ /* 0x000fe20007ffe1ff */
[----:B------:R-:W-:Y:S01]  /*0630*/  UISETP.NE.AND UP4, UPT, UR4, URZ, UPT ;  /* 0x000000ff0400728c */ /* 0x000fe2000bf85270 */
[----:B0-----:R-:W0:Y:S03]  /*0640*/  @UP6 LDCU UR7, c[0x0][0x3bc] ;  /* 0x00007780ff0767ac */ /* 0x001e260008000800 */
[----:B------:R-:W-:Y:S01]  /*0650*/  IMAD R7, R7, UR6, R0 ;  /* 0x0000000607077c24 */ /* 0x000fe2000f8e0200 */
[----:B------:R-:W-:Y:S01]  /*0660*/  UISETP.NE.AND UP5, UPT, UR8, URZ, UPT ;  /* 0x000000ff0800728c */ /* 0x000fe2000bfa5270 */
[----:B------:R-:W-:Y:S01]  /*0670*/  IMAD.MOV.U32 R0, RZ, RZ, R5 ;  /* 0x000000ffff007224 */ /* 0x000fe200078e0005 */
[----:B0-----:R-:W0:Y:S02]  /*0680*/  @UP0 LDCU UR7, c[0x0][0x3c0] ;  /* 0x00007800ff0707ac */ /* 0x001e240008000800 */
[----:B0-----:R-:W0:Y:S02]  /*0690*/  @UP1 LDCU UR7, c[0x0][0x3c4] ;  /* 0x00007880ff0717ac */ /* 0x001e240008000800 */
[----:B0-----:R-:W0:Y:S02]  /*06a0*/  @UP2 LDCU UR7, c[0x0][0x3c8] ;  /* 0x00007900ff0727ac */ /* 0x001e240008000800 */
[----:B0-----:R-:W0:Y:S02]  /*06b0*/  @UP3 LDCU UR7, c[0x0][0x3cc] ;  /* 0x00007980ff0737ac */ /* 0x001e240008000800 */
[----:B0-----:R-:W0:Y:S02]  /*06c0*/  @UP4 LDCU UR7, c[0x0][0x3d0] ;  /* 0x00007a00ff0747ac */ /* 0x001e240008000800 */
[----:B0-----:R-:W0:Y:S01]  /*06d0*/  @UP5 LDCU UR7, c[0x0][0x3d4] ;  /* 0x00007a80ff0757ac */ /* 0x001e220008000800 */
[----:B------:R-:W-:-:S02]  /*06e0*/  UMOV UR4, UR5 ;  /* 0x0000000500047c82 */ /* 0x000fc40008000000 */
[----:B------:R-:W-:Y:S02]  /*06f0*/  UISETP.NE.AND UP0, UPT, UR4, URZ, UPT ;  /* 0x000000ff0400728c */ /* 0x000fe4000bf05270 */
[----:B0-----:R-:W-:Y:S02]  /*0700*/  USHF.R.S32.HI UR8, URZ, 0x1f, UR7 ;  /* 0x0000001fff087899 */ /* 0x001fe40008011407 */
[----:B------:R-:W-:-:S04]  /*0710*/  IMAD.WIDE.U32 R2, R7, UR7, R2 ;  /* 0x0000000707027c25 */ /* 0x000fc8000f8e0002 */
[----:B------:R-:W-:Y:S02]  /*0720*/  IMAD.MOV.U32 R6, RZ, RZ, R2 ;  /* 0x000000ffff067224 */ /* 0x000fe400078e0002 */
[----:B------:R-:W-:-:S05]  /*0730*/  IMAD R7, R7, UR8, RZ ;  /* 0x0000000807077c24 */ /* 0x000fca000f8e02ff */
[----:B------:R-:W-:Y:S01]  /*0740*/  IADD3 R9, PT, PT, R3, R7, RZ ;  /* 0x0000000703097210 */ /* 0x000fe20007ffe0ff */
[----:B------:R-:W-:Y:S06]  /*0750*/  BRA.U UP0, `(.L_x_1) ;  /* 0xfffffff900687547 */ /* 0x000fec000b83ffff */
.L_x_0:
[----:B------:R-:W0:Y:S01]  /*0760*/  LDCU.64 UR6, c[0x0][0x380] ;  /* 0x00007000ff0677ac */ /* 0x000e220008000a00 */
[----:B------:R-:W1:Y:S01]  /*0770*/  LDC R5, c[0x0][0x390] ;  /* 0x0000e400ff057b82 */ /* 0x000e620000000800 */
[----:B0-----:R-:W-:-:S04]  /*0780*/  LEA R2, P0, R6, UR6, 0x2 ;  /* 0x0000000606027c11 */ /* 0x001fc8000f8010ff */
[----:B------:R-:W-:-:S05]  /*0790*/  LEA.HI.X R3, R6, UR7, R9, 0x2, P0 ;  /* 0x0000000706037c11 */ /* 0x000fca00080f1409 */
[----:B-1----:R-:W-:Y:S01]  /*07a0*/  STG.E desc[UR10][R2.64], R5 ;  /* 0x0000000502007986 */ /* 0x002fe2000c10190a */
[----:B------:R-:W-:Y:S05]  /*07b0*/  EXIT ;  /* 0x000000000000794d */ /* 0x000fea0003800000 */
.L_x_2:
[----:B------:R-:W-:-:S00]  /*07c0*/  BRA `(.L_x_2) ;  /* 0xfffffffc00fc7947 */ /* 0x000fc0000383ffff */
[----:B------:R-:W-:-:S00]  /*07d0*/  NOP ;  /* 0x0000000000007918 */ /* 0x000fc00000000000 */
        /* <DEDUP_REMOVED lines=10> */
.L_x_3:


//--------------------- .nv.shared.reserved.0     --------------------------
	.section	.nv.shared.reserved.0,"aw",@nobits
	.weak		__nv_reservedSMEM_offset_0_alias
	.size		__nv_reservedSMEM_offset_0_alias, 0, 64
	.other		__nv_reservedSMEM_offset_0_alias,@"STO_CUDA_RESERVED_SHARED STV_DEFAULT"
__nv_reservedSMEM_offset_0_alias:
	.zero		0
	.zero		64


//--------------------- .nv.constant0.orteaf_fill_strided_f32 --------------------------
	.section	.nv.constant0.orteaf_fill_strided_f32,"a",@progbits
	.sectionflags	@""
	.align	4
.nv.constant0.orteaf_fill_strided_f32:
	.zero		984


//--------------------- SYMBOLS --------------------------

	.type		.nv.reservedSmem.offset0,@object
	.size		.nv.reservedSmem.offset0,0x4
